//
// Generated by NVIDIA NVVM Compiler
//
// Compiler Build ID: CL-36424714
// Cuda compilation tools, release 13.0, V13.0.88
// Based on NVVM 20.0.0
//

.version 9.0
.target sm_100
.address_size 64

	// .globl	_Z9arrayFuncPfS_S_i

.visible .entry _Z9arrayFuncPfS_S_i(
	.param .u64 .ptr .align 1 _Z9arrayFuncPfS_S_i_param_0,
	.param .u64 .ptr .align 1 _Z9arrayFuncPfS_S_i_param_1,
	.param .u64 .ptr .align 1 _Z9arrayFuncPfS_S_i_param_2,
	.param .u32 _Z9arrayFuncPfS_S_i_param_3
)
{
	.reg .pred 	%p<2>;
	.reg .b32 	%r<6>;
	.reg .b32 	%f<6>;
	.reg .b64 	%rd<11>;

	ld.param.u64 	%rd1, [_Z9arrayFuncPfS_S_i_param_0];
	ld.param.u64 	%rd2, [_Z9arrayFuncPfS_S_i_param_1];
	ld.param.u64 	%rd3, [_Z9arrayFuncPfS_S_i_param_2];
	ld.param.u32 	%r2, [_Z9arrayFuncPfS_S_i_param_3];
	mov.u32 	%r3, %ntid.x;
	mov.u32 	%r4, %ctaid.x;
	mov.u32 	%r5, %tid.x;
	mad.lo.s32 	%r1, %r3, %r4, %r5;
	setp.ge.s32 	%p1, %r1, %r2;
	@%p1 bra 	$L__BB0_2;
	cvta.to.global.u64 	%rd4, %rd1;
	cvta.to.global.u64 	%rd5, %rd2;
	cvta.to.global.u64 	%rd6, %rd3;
	mul.wide.s32 	%rd7, %r1, 4;
	add.s64 	%rd8, %rd4, %rd7;
	ld.global.f32 	%f1, [%rd8];
	add.s64 	%rd9, %rd5, %rd7;
	ld.global.f32 	%f2, [%rd9];
	mul.f32 	%f3, %f2, 0f3FB8AA3B;
	ex2.approx.f32 	%f4, %f3;
	mul.f32 	%f5, %f1, %f4;
	add.s64 	%rd10, %rd6, %rd7;
	st.global.f32 	[%rd10], %f5;
$L__BB0_2:
	ret;

}


// ===== COMPILED SASS (sm_100) =====

	.target	sm_100

	.elftype	@"ET_EXEC"


//--------------------- .note.nv.tkinfo           --------------------------
	.section	.note.nv.tkinfo,"",@"SHT_NOTE"
	.sectionflags	@"SHF_NOTE_NV_TKINFO"
	.tkinfo
        /*0018*/ 	.word	0x00000002
        /*0030*/ 	.string	""
        /*0030*/ 	.string	"ptxas"
        /*0030*/ 	.string	"Cuda compilation tools, release 13.0, V13.0.88"
        /*0030*/ 	.string	"Build cuda_13.0.r13.0/compiler.36424714_0"
        /*0030*/ 	.string	"-arch sm_100 -m 64 "



//--------------------- .note.nv.cuinfo           --------------------------
	.section	.note.nv.cuinfo,"",@"SHT_NOTE"
	.sectionflags	@"SHF_NOTE_NV_CUINFO"
        /*0018*/ 	.short	0x0002
        /*001a*/ 	.short	0x0064
        /*001c*/ 	.short	0x0082
	.zero		2


//--------------------- .nv.info                  --------------------------
	.section	.nv.info,"",@"SHT_CUDA_INFO"
	.align	4


	//----- nvinfo : EIATTR_REGCOUNT
	.align		4
        /*0000*/ 	.byte	0x04, 0x2f
        /*0002*/ 	.short	(.L_1 - .L_0)
	.align		4
.L_0:
        /*0004*/ 	.word	index@(_Z9arrayFuncPfS_S_i)
        /*0008*/ 	.word	0x0000000e


	//----- nvinfo : EIATTR_FRAME_SIZE
	.align		4
.L_1:
        /*000c*/ 	.byte	0x04, 0x11
        /*000e*/ 	.short	(.L_3 - .L_2)
	.align		4
.L_2:
        /*0010*/ 	.word	index@(_Z9arrayFuncPfS_S_i)
        /*0014*/ 	.word	0x00000000


	//----- nvinfo : EIATTR_MIN_STACK_SIZE
	.align		4
.L_3:
        /*0018*/ 	.byte	0x04, 0x12
        /*001a*/ 	.short	(.L_5 - .L_4)
	.align		4
.L_4:
        /*001c*/ 	.word	index@(_Z9arrayFuncPfS_S_i)
        /*0020*/ 	.word	0x00000000
.L_5:


//--------------------- .nv.compat                --------------------------
	.section	.nv.compat,"",@"SHT_CUDA_COMPAT_INFO"
	.align	4
        /*0000*/ 	.byte	0x02, 0x09, 0x00, 0x00, 0x02, 0x02, 0x01, 0x00, 0x02, 0x05, 0x05, 0x00, 0x03, 0x07, 0x01, 0x01
        /*0010*/ 	.byte	0x02, 0x03, 0x00, 0x00, 0x02, 0x06, 0x01, 0x00, 0x04, 0x0b, 0x08, 0x00, 0x01, 0x00, 0x00, 0x00
        /*0020*/ 	.byte	0x00, 0x00, 0x00, 0x00


//--------------------- .nv.info._Z9arrayFuncPfS_S_i --------------------------
	.section	.nv.info._Z9arrayFuncPfS_S_i,"",@"SHT_CUDA_INFO"
	.sectionflags	@""
	.align	4


	//----- nvinfo : EIATTR_CUDA_API_VERSION
	.align		4
        /*0000*/ 	.byte	0x04, 0x37
        /*0002*/ 	.short	(.L_7 - .L_6)
.L_6:
        /*0004*/ 	.word	0x00000082


	//----- nvinfo : EIATTR_KPARAM_INFO
	.align		4
.L_7:
        /*0008*/ 	.byte	0x04, 0x17
        /*000a*/ 	.short	(.L_9 - .L_8)
.L_8:
        /*000c*/ 	.word	0x00000000
        /*0010*/ 	.short	0x0003
        /*0012*/ 	.short	0x0018
        /*0014*/ 	.byte	0x00, 0xf0, 0x11, 0x00


	//----- nvinfo : EIATTR_KPARAM_INFO
	.align		4
.L_9:
        /*0018*/ 	.byte	0x04, 0x17
        /*001a*/ 	.short	(.L_11 - .L_10)
.L_10:
        /*001c*/ 	.word	0x00000000
        /*0020*/ 	.short	0x0002
        /*0022*/ 	.short	0x0010
        /*0024*/ 	.byte	0x00, 0xf5, 0x21, 0x00


	//----- nvinfo : EIATTR_KPARAM_INFO
	.align		4
.L_11:
        /*0028*/ 	.byte	0x04, 0x17
        /*002a*/ 	.short	(.L_13 - .L_12)
.L_12:
        /*002c*/ 	.word	0x00000000
        /*0030*/ 	.short	0x0001
        /*0032*/ 	.short	0x0008
        /*0034*/ 	.byte	0x00, 0xf5, 0x21, 0x00


	//----- nvinfo : EIATTR_KPARAM_INFO
	.align		4
.L_13:
        /*0038*/ 	.byte	0x04, 0x17
        /*003a*/ 	.short	(.L_15 - .L_14)
.L_14:
        /*003c*/ 	.word	0x00000000
        /*0040*/ 	.short	0x0000
        /*0042*/ 	.short	0x0000
        /*0044*/ 	.byte	0x00, 0xf5, 0x21, 0x00


	//----- nvinfo : EIATTR_SPARSE_MMA_MASK
	.align		4
.L_15:
        /*0048*/ 	.byte	0x03, 0x50
        /*004a*/ 	.short	0x0000


	//----- nvinfo : EIATTR_MAXREG_COUNT
	.align		4
        /*004c*/ 	.byte	0x03, 0x1b
        /*004e*/ 	.short	0x00ff


	//----- nvinfo : EIATTR_MERCURY_ISA_VERSION
	.align		4
        /*0050*/ 	.byte	0x03, 0x5f
        /*0052*/ 	.short	0x0101


	//----- nvinfo : EIATTR_VRC_CTA_INIT_COUNT
	.align		4
        /*0054*/ 	.byte	0x02, 0x4a
	.zero		1
	.zero		1


	//----- nvinfo : EIATTR_EXIT_INSTR_OFFSETS
	.align		4
        /*0058*/ 	.byte	0x04, 0x1c
        /*005a*/ 	.short	(.L_17 - .L_16)


	//   ....[0]....
.L_16:
        /*005c*/ 	.word	0x00000070


	//   ....[1]....
        /*0060*/ 	.word	0x00000180


	//----- nvinfo : EIATTR_CBANK_PARAM_SIZE
	.align		4
.L_17:
        /*0064*/ 	.byte	0x03, 0x19
        /*0066*/ 	.short	0x001c


	//----- nvinfo : EIATTR_PARAM_CBANK
	.align		4
        /*0068*/ 	.byte	0x04, 0x0a
        /*006a*/ 	.short	(.L_19 - .L_18)
	.align		4
.L_18:
        /*006c*/ 	.word	index@(.nv.constant0._Z9arrayFuncPfS_S_i)
        /*0070*/ 	.short	0x0380
        /*0072*/ 	.short	0x001c


	//----- nvinfo : EIATTR_SW_WAR
	.align		4
.L_19:
        /*0074*/ 	.byte	0x04, 0x36
        /*0076*/ 	.short	(.L_21 - .L_20)
.L_20:
        /*0078*/ 	.word	0x00000008
.L_21:


//--------------------- .nv.callgraph             --------------------------
	.section	.nv.callgraph,"",@"SHT_CUDA_CALLGRAPH"
	.align	4
	.sectionentsize	8
	.align		4
        /*0000*/ 	.word	0x00000000
	.align		4
        /*0004*/ 	.word	0xffffffff
	.align		4
        /*0008*/ 	.word	0x00000000
	.align		4
        /*000c*/ 	.word	0xfffffffe
	.align		4
        /*0010*/ 	.word	0x00000000
	.align		4
        /*0014*/ 	.word	0xfffffffd
	.align		4
        /*0018*/ 	.word	0x00000000
	.align		4
        /*001c*/ 	.word	0xfffffffc


//--------------------- .text._Z9arrayFuncPfS_S_i --------------------------
	.section	.text._Z9arrayFuncPfS_S_i,"ax",@progbits
	.align	128
        .global         _Z9arrayFuncPfS_S_i
        .type           _Z9arrayFuncPfS_S_i,@function
        .size           _Z9arrayFuncPfS_S_i,(.L_x_1 - _Z9arrayFuncPfS_S_i)
        .other          _Z9arrayFuncPfS_S_i,@"STO_CUDA_ENTRY STV_DEFAULT"
_Z9arrayFuncPfS_S_i:
.text._Z9arrayFuncPfS_S_i:
[----:B------:R-:W-:Y:S01]  /*0000*/  LDC R1, c[0x0][0x37c] ;  /* 0x0000df00ff017b82 */ /* 0x000fe20000000800 */
[----:B------:R-:W0:Y:S01]  /*0010*/  S2R R9, SR_CTAID.X ;  /* 0x0000000000097919 */ /* 0x000e220000002500 */
[----:B------:R-:W0:Y:S01]  /*0020*/  LDCU UR4, c[0x0][0x360] ;  /* 0x00006c00ff0477ac */ /* 0x000e220008000800 */
[----:B------:R-:W0:Y:S01]  /*0030*/  S2R R0, SR_TID.X ;  /* 0x0000000000007919 */ /* 0x000e220000002100 */
[----:B------:R-:W1:Y:S01]  /*0040*/  LDCU UR5, c[0x0][0x398] ;  /* 0x00007300ff0577ac */ /* 0x000e620008000800 */
[----:B0-----:R-:W-:-:S05]  /*0050*/  IMAD R9, R9, UR4, R0 ;  /* 0x0000000409097c24 */ /* 0x001fca000f8e0200 */
[----:B-1----:R-:W-:-:S13]  /*0060*/  ISETP.GE.AND P0, PT, R9, UR5, PT ;  /* 0x0000000509007c0c */ /* 0x002fda000bf06270 */
[----:B------:R-:W-:Y:S05]  /*0070*/  @P0 EXIT ;  /* 0x000000000000094d */ /* 0x000fea0003800000 */
[----:B------:R-:W0:Y:S01]  /*0080*/  LDC.64 R4, c[0x0][0x388] ;  /* 0x0000e200ff047b82 */ /* 0x000e220000000a00 */
[----:B------:R-:W1:Y:S07]  /*0090*/  LDCU.64 UR4, c[0x0][0x358] ;  /* 0x00006b00ff0477ac */ /* 0x000e6e0008000a00 */
[----:B------:R-:W2:Y:S08]  /*00a0*/  LDC.64 R2, c[0x0][0x380] ;  /* 0x0000e000ff027b82 */ /* 0x000eb00000000a00 */
[----:B------:R-:W3:Y:S01]  /*00b0*/  LDC.64 R6, c[0x0][0x390] ;  /* 0x0000e400ff067b82 */ /* 0x000ee20000000a00 */
[----:B0-----:R-:W-:-:S06]  /*00c0*/  IMAD.WIDE R4, R9, 0x4, R4 ;  /* 0x0000000409047825 */ /* 0x001fcc00078e0204 */
[----:B-1----:R-:W4:Y:S01]  /*00d0*/  LDG.E R4, desc[UR4][R4.64] ;  /* 0x0000000404047981 */ /* 0x002f22000c1e1900 */
[----:B--2---:R-:W-:-:S06]  /*00e0*/  IMAD.WIDE R2, R9, 0x4, R2 ;  /* 0x0000000409027825 */ /* 0x004fcc00078e0202 */
[----:B------:R-:W2:Y:S01]  /*00f0*/  LDG.E R2, desc[UR4][R2.64] ;  /* 0x0000000402027981 */ /* 0x000ea2000c1e1900 */
[----:B---3--:R-:W-:-:S04]  /*0100*/  IMAD.WIDE R6, R9, 0x4, R6 ;  /* 0x0000000409067825 */ /* 0x008fc800078e0206 */
[----:B----4-:R-:W-:-:S05]  /*0110*/  FMUL R0, R4, 1.4426950216293334961 ;  /* 0x3fb8aa3b04007820 */ /* 0x010fca0000400000 */
[----:B------:R-:W-:-:S13]  /*0120*/  FSETP.GEU.AND P0, PT, R0, -126, PT ;  /* 0xc2fc00000000780b */ /* 0x000fda0003f0e000 */
[----:B------:R-:W-:-:S04]  /*0130*/  @!P0 FMUL R0, R0, 0.5 ;  /* 0x3f00000000008820 */ /* 0x000fc80000400000 */
[----:B------:R-:W0:Y:S02]  /*0140*/  MUFU.EX2 R11, R0 ;  /* 0x00000000000b7308 */ /* 0x000e240000000800 */
[----:B0-----:R-:W-:-:S04]  /*0150*/  @!P0 FMUL R11, R11, R11 ;  /* 0x0000000b0b0b8220 */ /* 0x001fc80000400000 */
[----:B--2---:R-:W-:-:S05]  /*0160*/  FMUL R11, R2, R11 ;  /* 0x0000000b020b7220 */ /* 0x004fca0000400000 */
[----:B------:R-:W-:Y:S01]  /*0170*/  STG.E desc[UR4][R6.64], R11 ;  /* 0x0000000b06007986 */ /* 0x000fe2000c101904 */
[----:B------:R-:W-:Y:S05]  /*0180*/  EXIT ;  /* 0x000000000000794d */ /* 0x000fea0003800000 */
.L_x_0:
[----:B------:R-:W-:-:S00]  /*0190*/  BRA `(.L_x_0) ;  /* 0xfffffffc00fc7947 */ /* 0x000fc0000383ffff */
[----:B------:R-:W-:-:S00]  /*01a0*/  NOP ;  /* 0x0000000000007918 */ /* 0x000fc00000000000 */
        /* <DEDUP_REMOVED lines=13> */
.L_x_1:


//--------------------- .nv.shared.reserved.0     --------------------------
	.section	.nv.shared.reserved.0,"aw",@nobits
	.weak		__nv_reservedSMEM_offset_0_alias
	.size		__nv_reservedSMEM_offset_0_alias, 0, 64
	.other		__nv_reservedSMEM_offset_0_alias,@"STO_CUDA_RESERVED_SHARED STV_DEFAULT"
__nv_reservedSMEM_offset_0_alias:
	.zero		0
	.zero		64


//--------------------- .nv.constant0._Z9arrayFuncPfS_S_i --------------------------
	.section	.nv.constant0._Z9arrayFuncPfS_S_i,"a",@progbits
	.sectionflags	@""
	.align	4
.nv.constant0._Z9arrayFuncPfS_S_i:
	.zero		924


//--------------------- SYMBOLS --------------------------

	.type		.nv.reservedSmem.offset0,@object
	.size		.nv.reservedSmem.offset0,0x4
